//
// Generated by NVIDIA NVVM Compiler
//
// Compiler Build ID: CL-36424714
// Cuda compilation tools, release 13.0, V13.0.88
// Based on NVVM 20.0.0
//

.version 9.0
.target sm_100
.address_size 64

	// .globl	_Z17generatePasswordsPciii
.global .align 4 .b8 precalc_xorwow_matrix[102400];
.global .align 4 .b8 precalc_xorwow_offset_matrix[102400];
.global .align 4 .b8 mrg32k3aM1[2304];
.global .align 4 .b8 mrg32k3aM2[2304];
.global .align 4 .b8 mrg32k3aM1SubSeq[2016];
.global .align 4 .b8 mrg32k3aM2SubSeq[2016];
.global .align 4 .b8 mrg32k3aM1Seq[2304];
.global .align 4 .b8 mrg32k3aM2Seq[2304];
.const .align 8 .b8 __cr_lgamma_table[72];
.const .align 1 .b8 charset[89] = {97, 98, 99, 100, 101, 102, 103, 104, 105, 106, 107, 108, 109, 110, 111, 112, 113, 114, 115, 116, 117, 118, 119, 120, 121, 122, 65, 66, 67, 68, 69, 70, 71, 72, 73, 74, 75, 76, 77, 78, 79, 80, 81, 82, 83, 84, 85, 86, 87, 88, 89, 90, 48, 49, 50, 51, 52, 53, 54, 55, 56, 57, 33, 64, 35, 36, 37, 94, 38, 42, 40, 41, 45, 95, 61, 43, 91, 93, 123, 125, 124, 59, 58, 44, 46, 60, 62, 63};

.visible .entry _Z17generatePasswordsPciii(
	.param .u64 .ptr .align 1 _Z17generatePasswordsPciii_param_0,
	.param .u32 _Z17generatePasswordsPciii_param_1,
	.param .u32 _Z17generatePasswordsPciii_param_2,
	.param .u32 _Z17generatePasswordsPciii_param_3
)
{
	.reg .pred 	%p<7>;
	.reg .b16 	%rs<7>;
	.reg .b32 	%r<153>;
	.reg .b64 	%rd<25>;

	ld.param.u64 	%rd3, [_Z17generatePasswordsPciii_param_0];
	ld.param.u32 	%r56, [_Z17generatePasswordsPciii_param_1];
	ld.param.u32 	%r57, [_Z17generatePasswordsPciii_param_2];
	ld.param.u32 	%r58, [_Z17generatePasswordsPciii_param_3];
	cvta.to.global.u64 	%rd1, %rd3;
	mov.u32 	%r59, %ctaid.x;
	mov.u32 	%r60, %ntid.x;
	mov.u32 	%r61, %tid.x;
	mad.lo.s32 	%r1, %r59, %r60, %r61;
	setp.gt.s32 	%p1, %r1, 2046975;
	@%p1 bra 	$L__BB0_9;
	// begin inline asm
	mov.u64 	%rd4, %clock64;
	// end inline asm
	cvt.s64.s32 	%rd5, %r1;
	add.s64 	%rd6, %rd4, %rd5;
	cvt.u32.u64 	%r62, %rd6;
	xor.b32  	%r63, %r62, -1429050551;
	mul.lo.s32 	%r2, %r63, 1099087573;
	{ .reg .b32 tmp; mov.b64 {tmp, %r64}, %rd6; }
	xor.b32  	%r3, %r64, -136515619;
	mul.lo.s32 	%r4, %r3, -1703105765;
	add.s32 	%r65, %r2, 123456789;
	add.s32 	%r149, %r2, 5783321;
	shr.u32 	%r66, %r65, 2;
	xor.b32  	%r67, %r66, %r65;
	shl.b32 	%r68, %r149, 4;
	shl.b32 	%r69, %r67, 1;
	xor.b32  	%r70, %r68, %r69;
	xor.b32  	%r71, %r70, %r149;
	xor.b32  	%r144, %r71, %r67;
	add.s32 	%r72, %r2, %r4;
	add.s32 	%r139, %r72, 6977678;
	add.s32 	%r73, %r144, %r139;
	sub.s32 	%r74, %r58, %r57;
	add.s32 	%r75, %r74, 1;
	rem.u32 	%r9, %r73, %r75;
	add.s32 	%r10, %r9, %r57;
	setp.lt.s32 	%p2, %r10, 1;
	@%p2 bra 	$L__BB0_8;
	xor.b32  	%r150, %r4, 88675123;
	add.s32 	%r151, %r4, 521288629;
	xor.b32  	%r152, %r2, 362436069;
	mad.lo.s32 	%r14, %r1, %r58, %r1;
	add.s32 	%r77, %r144, %r57;
	add.s32 	%r78, %r77, %r2;
	sub.s32 	%r79, %r9, %r73;
	add.s32 	%r80, %r78, %r79;
	add.s32 	%r81, %r80, %r4;
	add.s32 	%r82, %r81, 6977677;
	and.b32  	%r15, %r10, 3;
	setp.lt.u32 	%p3, %r82, 3;
	mov.b32 	%r138, 0;
	@%p3 bra 	$L__BB0_5;
	and.b32  	%r138, %r10, 2147483644;
	neg.s32 	%r132, %r138;
	mul.lo.s32 	%r83, %r3, 1703105765;
	sub.s32 	%r84, %r2, %r83;
	add.s32 	%r131, %r84, 8427426;
	add.s64 	%rd2, %rd1, 1;
	mov.u64 	%rd10, charset;
	mov.u32 	%r130, %r14;
	mov.u32 	%r133, %r151;
	mov.u32 	%r134, %r150;
	mov.u32 	%r135, %r149;
	mov.u32 	%r137, %r152;
$L__BB0_4:
	mov.u32 	%r152, %r144;
	mov.u32 	%r139, %r131;
	cvt.s64.s32 	%rd7, %r130;
	add.s64 	%rd8, %rd2, %rd7;
	shr.u32 	%r85, %r137, 2;
	xor.b32  	%r86, %r85, %r137;
	shl.b32 	%r87, %r152, 4;
	shl.b32 	%r88, %r86, 1;
	xor.b32  	%r89, %r87, %r88;
	xor.b32  	%r90, %r89, %r152;
	xor.b32  	%r151, %r90, %r86;
	add.s32 	%r91, %r139, %r151;
	add.s32 	%r92, %r91, -1087311;
	rem.u32 	%r93, %r92, %r56;
	cvt.u64.u32 	%rd9, %r93;
	add.s64 	%rd11, %rd10, %rd9;
	ld.const.u8 	%rs1, [%rd11];
	st.global.u8 	[%rd8+-1], %rs1;
	shr.u32 	%r94, %r133, 2;
	xor.b32  	%r95, %r94, %r133;
	shl.b32 	%r96, %r151, 4;
	shl.b32 	%r97, %r95, 1;
	xor.b32  	%r98, %r96, %r97;
	xor.b32  	%r99, %r98, %r151;
	xor.b32  	%r150, %r99, %r95;
	add.s32 	%r100, %r139, %r150;
	add.s32 	%r101, %r100, -724874;
	rem.u32 	%r102, %r101, %r56;
	cvt.u64.u32 	%rd12, %r102;
	add.s64 	%rd13, %rd10, %rd12;
	ld.const.u8 	%rs2, [%rd13];
	st.global.u8 	[%rd8], %rs2;
	shr.u32 	%r103, %r134, 2;
	xor.b32  	%r104, %r103, %r134;
	shl.b32 	%r105, %r150, 4;
	shl.b32 	%r106, %r104, 1;
	xor.b32  	%r107, %r105, %r106;
	xor.b32  	%r108, %r107, %r150;
	xor.b32  	%r149, %r108, %r104;
	add.s32 	%r109, %r139, %r149;
	add.s32 	%r110, %r109, -362437;
	rem.u32 	%r111, %r110, %r56;
	cvt.u64.u32 	%rd14, %r111;
	add.s64 	%rd15, %rd10, %rd14;
	ld.const.u8 	%rs3, [%rd15];
	st.global.u8 	[%rd8+1], %rs3;
	shr.u32 	%r112, %r135, 2;
	xor.b32  	%r113, %r112, %r135;
	shl.b32 	%r114, %r149, 4;
	shl.b32 	%r115, %r113, 1;
	xor.b32  	%r116, %r114, %r115;
	xor.b32  	%r117, %r116, %r149;
	xor.b32  	%r144, %r117, %r113;
	add.s32 	%r118, %r139, %r144;
	rem.u32 	%r119, %r118, %r56;
	cvt.u64.u32 	%rd16, %r119;
	add.s64 	%rd17, %rd10, %rd16;
	ld.const.u8 	%rs4, [%rd17];
	st.global.u8 	[%rd8+2], %rs4;
	add.s32 	%r132, %r132, 4;
	add.s32 	%r131, %r139, 1449748;
	add.s32 	%r130, %r130, 4;
	setp.ne.s32 	%p4, %r132, 0;
	mov.u32 	%r133, %r151;
	mov.u32 	%r134, %r150;
	mov.u32 	%r135, %r149;
	mov.u32 	%r137, %r152;
	@%p4 bra 	$L__BB0_4;
$L__BB0_5:
	setp.eq.s32 	%p5, %r15, 0;
	@%p5 bra 	$L__BB0_8;
	add.s32 	%r147, %r138, %r14;
	add.s32 	%r146, %r139, 362437;
	neg.s32 	%r145, %r15;
	mov.u64 	%rd21, charset;
$L__BB0_7:
	.pragma "nounroll";
	mov.u32 	%r48, %r151;
	mov.u32 	%r151, %r150;
	mov.u32 	%r150, %r149;
	mov.u32 	%r149, %r144;
	cvt.s64.s32 	%rd18, %r147;
	add.s64 	%rd19, %rd1, %rd18;
	shr.u32 	%r120, %r152, 2;
	xor.b32  	%r121, %r120, %r152;
	shl.b32 	%r122, %r149, 4;
	shl.b32 	%r123, %r121, 1;
	xor.b32  	%r124, %r122, %r123;
	xor.b32  	%r125, %r124, %r149;
	xor.b32  	%r144, %r125, %r121;
	add.s32 	%r126, %r146, %r144;
	rem.u32 	%r127, %r126, %r56;
	cvt.u64.u32 	%rd20, %r127;
	add.s64 	%rd22, %rd21, %rd20;
	ld.const.u8 	%rs5, [%rd22];
	st.global.u8 	[%rd19], %rs5;
	add.s32 	%r147, %r147, 1;
	add.s32 	%r146, %r146, 362437;
	add.s32 	%r145, %r145, 1;
	setp.ne.s32 	%p6, %r145, 0;
	mov.u32 	%r152, %r48;
	@%p6 bra 	$L__BB0_7;
$L__BB0_8:
	mad.lo.s32 	%r128, %r1, %r58, %r1;
	add.s32 	%r129, %r10, %r128;
	cvt.s64.s32 	%rd23, %r129;
	add.s64 	%rd24, %rd1, %rd23;
	mov.b16 	%rs6, 0;
	st.global.u8 	[%rd24], %rs6;
$L__BB0_9:
	ret;

}


// ===== COMPILED SASS (sm_100) =====

	.target	sm_100

	.elftype	@"ET_EXEC"


//--------------------- .note.nv.tkinfo           --------------------------
	.section	.note.nv.tkinfo,"",@"SHT_NOTE"
	.sectionflags	@"SHF_NOTE_NV_TKINFO"
	.tkinfo
        /*0018*/ 	.word	0x00000002
        /*0030*/ 	.string	""
        /*0030*/ 	.string	"ptxas"
        /*0030*/ 	.string	"Cuda compilation tools, release 13.0, V13.0.88"
        /*0030*/ 	.string	"Build cuda_13.0.r13.0/compiler.36424714_0"
        /*0030*/ 	.string	"-arch sm_100 -m 64 "



//--------------------- .note.nv.cuinfo           --------------------------
	.section	.note.nv.cuinfo,"",@"SHT_NOTE"
	.sectionflags	@"SHF_NOTE_NV_CUINFO"
        /*0018*/ 	.short	0x0002
        /*001a*/ 	.short	0x0064
        /*001c*/ 	.short	0x0082
	.zero		2


//--------------------- .nv.info                  --------------------------
	.section	.nv.info,"",@"SHT_CUDA_INFO"
	.align	4


	//----- nvinfo : EIATTR_REGCOUNT
	.align		4
        /*0000*/ 	.byte	0x04, 0x2f
        /*0002*/ 	.short	(.L_11 - .L_10)
	.align		4
.L_10:
        /*0004*/ 	.word	index@(_Z17generatePasswordsPciii)
        /*0008*/ 	.word	0x00000020


	//----- nvinfo : EIATTR_FRAME_SIZE
	.align		4
.L_11:
        /*000c*/ 	.byte	0x04, 0x11
        /*000e*/ 	.short	(.L_13 - .L_12)
	.align		4
.L_12:
        /*0010*/ 	.word	index@(_Z17generatePasswordsPciii)
        /*0014*/ 	.word	0x00000000


	//----- nvinfo : EIATTR_MIN_STACK_SIZE
	.align		4
.L_13:
        /*0018*/ 	.byte	0x04, 0x12
        /*001a*/ 	.short	(.L_15 - .L_14)
	.align		4
.L_14:
        /*001c*/ 	.word	index@(_Z17generatePasswordsPciii)
        /*0020*/ 	.word	0x00000000
.L_15:


//--------------------- .nv.compat                --------------------------
	.section	.nv.compat,"",@"SHT_CUDA_COMPAT_INFO"
	.align	4
        /*0000*/ 	.byte	0x02, 0x09, 0x00, 0x00, 0x02, 0x02, 0x01, 0x00, 0x02, 0x05, 0x05, 0x00, 0x03, 0x07, 0x01, 0x01
        /*0010*/ 	.byte	0x02, 0x03, 0x00, 0x00, 0x02, 0x06, 0x01, 0x00, 0x04, 0x0b, 0x08, 0x00, 0x09, 0x00, 0x00, 0x00
        /*0020*/ 	.byte	0x00, 0x00, 0x00, 0x00


//--------------------- .nv.info._Z17generatePasswordsPciii --------------------------
	.section	.nv.info._Z17generatePasswordsPciii,"",@"SHT_CUDA_INFO"
	.sectionflags	@""
	.align	4


	//----- nvinfo : EIATTR_CUDA_API_VERSION
	.align		4
        /*0000*/ 	.byte	0x04, 0x37
        /*0002*/ 	.short	(.L_17 - .L_16)
.L_16:
        /*0004*/ 	.word	0x00000082


	//----- nvinfo : EIATTR_KPARAM_INFO
	.align		4
.L_17:
        /*0008*/ 	.byte	0x04, 0x17
        /*000a*/ 	.short	(.L_19 - .L_18)
.L_18:
        /*000c*/ 	.word	0x00000000
        /*0010*/ 	.short	0x0003
        /*0012*/ 	.short	0x0010
        /*0014*/ 	.byte	0x00, 0xf0, 0x11, 0x00


	//----- nvinfo : EIATTR_KPARAM_INFO
	.align		4
.L_19:
        /*0018*/ 	.byte	0x04, 0x17
        /*001a*/ 	.short	(.L_21 - .L_20)
.L_20:
        /*001c*/ 	.word	0x00000000
        /*0020*/ 	.short	0x0002
        /*0022*/ 	.short	0x000c
        /*0024*/ 	.byte	0x00, 0xf0, 0x11, 0x00


	//----- nvinfo : EIATTR_KPARAM_INFO
	.align		4
.L_21:
        /*0028*/ 	.byte	0x04, 0x17
        /*002a*/ 	.short	(.L_23 - .L_22)
.L_22:
        /*002c*/ 	.word	0x00000000
        /*0030*/ 	.short	0x0001
        /*0032*/ 	.short	0x0008
        /*0034*/ 	.byte	0x00, 0xf0, 0x11, 0x00


	//----- nvinfo : EIATTR_KPARAM_INFO
	.align		4
.L_23:
        /*0038*/ 	.byte	0x04, 0x17
        /*003a*/ 	.short	(.L_25 - .L_24)
.L_24:
        /*003c*/ 	.word	0x00000000
        /*0040*/ 	.short	0x0000
        /*0042*/ 	.short	0x0000
        /*0044*/ 	.byte	0x00, 0xf5, 0x21, 0x00


	//----- nvinfo : EIATTR_SPARSE_MMA_MASK
	.align		4
.L_25:
        /*0048*/ 	.byte	0x03, 0x50
        /*004a*/ 	.short	0x0000


	//----- nvinfo : EIATTR_MAXREG_COUNT
	.align		4
        /*004c*/ 	.byte	0x03, 0x1b
        /*004e*/ 	.short	0x00ff


	//----- nvinfo : EIATTR_MERCURY_ISA_VERSION
	.align		4
        /*0050*/ 	.byte	0x03, 0x5f
        /*0052*/ 	.short	0x0101


	//----- nvinfo : EIATTR_VRC_CTA_INIT_COUNT
	.align		4
        /*0054*/ 	.byte	0x02, 0x4a
	.zero		1
	.zero		1


	//----- nvinfo : EIATTR_EXIT_INSTR_OFFSETS
	.align		4
        /*0058*/ 	.byte	0x04, 0x1c
        /*005a*/ 	.short	(.L_27 - .L_26)


	//   ....[0]....
.L_26:
        /*005c*/ 	.word	0x00000060


	//   ....[1]....
        /*0060*/ 	.word	0x00000dc0


	//----- nvinfo : EIATTR_CRS_STACK_SIZE
	.align		4
.L_27:
        /*0064*/ 	.byte	0x04, 0x1e
        /*0066*/ 	.short	(.L_29 - .L_28)
.L_28:
        /*0068*/ 	.word	0x00000000


	//----- nvinfo : EIATTR_CBANK_PARAM_SIZE
	.align		4
.L_29:
        /*006c*/ 	.byte	0x03, 0x19
        /*006e*/ 	.short	0x0014


	//----- nvinfo : EIATTR_PARAM_CBANK
	.align		4
        /*0070*/ 	.byte	0x04, 0x0a
        /*0072*/ 	.short	(.L_31 - .L_30)
	.align		4
.L_30:
        /*0074*/ 	.word	index@(.nv.constant0._Z17generatePasswordsPciii)
        /*0078*/ 	.short	0x0380
        /*007a*/ 	.short	0x0014


	//----- nvinfo : EIATTR_SW_WAR
	.align		4
.L_31:
        /*007c*/ 	.byte	0x04, 0x36
        /*007e*/ 	.short	(.L_33 - .L_32)
.L_32:
        /*0080*/ 	.word	0x00000008
.L_33:


//--------------------- .nv.callgraph             --------------------------
	.section	.nv.callgraph,"",@"SHT_CUDA_CALLGRAPH"
	.align	4
	.sectionentsize	8
	.align		4
        /*0000*/ 	.word	0x00000000
	.align		4
        /*0004*/ 	.word	0xffffffff
	.align		4
        /*0008*/ 	.word	0x00000000
	.align		4
        /*000c*/ 	.word	0xfffffffe
	.align		4
        /*0010*/ 	.word	0x00000000
	.align		4
        /*0014*/ 	.word	0xfffffffd
	.align		4
        /*0018*/ 	.word	0x00000000
	.align		4
        /*001c*/ 	.word	0xfffffffc


//--------------------- .nv.constant4             --------------------------
	.section	.nv.constant4,"a",@progbits
	.align	8
	.align		8
.nv.constant4:
        /*0000*/ 	.dword	precalc_xorwow_matrix
	.align		8
        /*0008*/ 	.dword	precalc_xorwow_offset_matrix
	.align		8
        /*0010*/ 	.dword	mrg32k3aM1
	.align		8
        /*0018*/ 	.dword	mrg32k3aM2
	.align		8
        /*0020*/ 	.dword	mrg32k3aM1SubSeq
	.align		8
        /*0028*/ 	.dword	mrg32k3aM2SubSeq
	.align		8
        /*0030*/ 	.dword	mrg32k3aM1Seq
	.align		8
        /*0038*/ 	.dword	mrg32k3aM2Seq


//--------------------- .nv.constant3             --------------------------
	.section	.nv.constant3,"a",@progbits
	.align	8
.nv.constant3:
	.type		__cr_lgamma_table,@object
	.size		__cr_lgamma_table,(charset - __cr_lgamma_table)
__cr_lgamma_table:
        /*0000*/ 	.byte	0x00, 0x00, 0x00, 0x00, 0x00, 0x00, 0x00, 0x00, 0x00, 0x00, 0x00, 0x00, 0x00, 0x00, 0x00, 0x00
        /*0010*/ 	.byte	0xef, 0x39, 0xfa, 0xfe, 0x42, 0x2e, 0xe6, 0x3f, 0x02, 0x20, 0x2a, 0xfa, 0x0b, 0xab, 0xfc, 0x3f
        /*0020*/ 	.byte	0xf9, 0x2c, 0x92, 0x7c, 0xa7, 0x6c, 0x09, 0x40, 0xc9, 0x79, 0x44, 0x3c, 0x64, 0x26, 0x13, 0x40
        /*0030*/ 	.byte	0xca, 0x01, 0xcf, 0x3a, 0x27, 0x51, 0x1a, 0x40, 0x30, 0xcc, 0x2d, 0xf3, 0xe1, 0x0c, 0x21, 0x40
        /*0040*/ 	.byte	0x0d, 0xb7, 0xfc, 0x82, 0x8e, 0x35, 0x25, 0x40
	.type		charset,@object
	.size		charset,(.L_9 - charset)
charset:
        /*0048*/ 	.byte	0x61, 0x62, 0x63, 0x64, 0x65, 0x66, 0x67, 0x68, 0x69, 0x6a, 0x6b, 0x6c, 0x6d, 0x6e, 0x6f, 0x70
        /*0058*/ 	.byte	0x71, 0x72, 0x73, 0x74, 0x75, 0x76, 0x77, 0x78, 0x79, 0x7a, 0x41, 0x42, 0x43, 0x44, 0x45, 0x46
        /*0068*/ 	.byte	0x47, 0x48, 0x49, 0x4a, 0x4b, 0x4c, 0x4d, 0x4e, 0x4f, 0x50, 0x51, 0x52, 0x53, 0x54, 0x55, 0x56
        /*0078*/ 	.byte	0x57, 0x58, 0x59, 0x5a, 0x30, 0x31, 0x32, 0x33, 0x34, 0x35, 0x36, 0x37, 0x38, 0x39, 0x21, 0x40
        /*0088*/ 	.byte	0x23, 0x24, 0x25, 0x5e, 0x26, 0x2a, 0x28, 0x29, 0x2d, 0x5f, 0x3d, 0x2b, 0x5b, 0x5d, 0x7b, 0x7d
        /*0098*/ 	.byte	0x7c, 0x3b, 0x3a, 0x2c, 0x2e, 0x3c, 0x3e, 0x3f, 0x00
.L_9:


//--------------------- .text._Z17generatePasswordsPciii --------------------------
	.section	.text._Z17generatePasswordsPciii,"ax",@progbits
	.align	128
        .global         _Z17generatePasswordsPciii
        .type           _Z17generatePasswordsPciii,@function
        .size           _Z17generatePasswordsPciii,(.L_x_8 - _Z17generatePasswordsPciii)
        .other          _Z17generatePasswordsPciii,@"STO_CUDA_ENTRY STV_DEFAULT"
_Z17generatePasswordsPciii:
.text._Z17generatePasswordsPciii:
[----:B------:R-:W-:Y:S01]  /*0000*/  LDC R1, c[0x0][0x37c] ;  /* 0x0000df00ff017b82 */ /* 0x000fe20000000800 */
[----:B------:R-:W0:Y:S07]  /*0010*/  S2R R3, SR_TID.X ;  /* 0x0000000000037919 */ /* 0x000e2e0000002100 */
[----:B------:R-:W0:Y:S08]  /*0020*/  S2UR UR4, SR_CTAID.X ;  /* 0x00000000000479c3 */ /* 0x000e300000002500 */
[----:B------:R-:W0:Y:S02]  /*0030*/  LDC R0, c[0x0][0x360] ;  /* 0x0000d800ff007b82 */ /* 0x000e240000000800 */
[----:B0-----:R-:W-:-:S05]  /*0040*/  IMAD R0, R0, UR4, R3 ;  /* 0x0000000400007c24 */ /* 0x001fca000f8e0203 */
[----:B------:R-:W-:-:S13]  /*0050*/  ISETP.GT.AND P0, PT, R0, 0x1f3bff, PT ;  /* 0x001f3bff0000780c */ /* 0x000fda0003f04270 */
[----:B------:R-:W-:Y:S05]  /*0060*/  @P0 EXIT ;  /* 0x000000000000094d */ /* 0x000fea0003800000 */
[----:B------:R-:W-:Y:S01]  /*0070*/  CS2R R2, SR_CLOCKLO ;  /* 0x0000000000027805 */ /* 0x000fe20000015000 */
[----:B------:R-:W0:Y:S05]  /*0080*/  LDCU UR5, c[0x0][0x390] ;  /* 0x00007200ff0577ac */ /* 0x000e2a0008000800 */
[----:B------:R-:W-:Y:S01]  /*0090*/  IADD3 R6, P0, PT, R0, R2, RZ ;  /* 0x0000000200067210 */ /* 0x000fe20007f1e0ff */
[----:B------:R-:W-:Y:S01]  /*00a0*/  BSSY.RECONVERGENT B0, `(.L_x_0) ;  /* 0x00000cb000007945 */ /* 0x000fe20003800200 */
[----:B------:R-:W0:Y:S02]  /*00b0*/  LDCU UR8, c[0x0][0x38c] ;  /* 0x00007180ff0877ac */ /* 0x000e240008000800 */
[----:B------:R-:W-:-:S02]  /*00c0*/  LOP3.LUT R6, R6, 0xaad26b49, RZ, 0x3c, !PT ;  /* 0xaad26b4906067812 */ /* 0x000fc400078e3cff */
[----:B------:R-:W-:Y:S01]  /*00d0*/  LEA.HI.X.SX32 R19, R0, R3, 0x1, P0 ;  /* 0x0000000300137211 */ /* 0x000fe200000f0eff */
[----:B------:R-:W1:Y:S02]  /*00e0*/  LDCU.64 UR6, c[0x0][0x358] ;  /* 0x00006b00ff0677ac */ /* 0x000e640008000a00 */
[----:B------:R-:W-:Y:S01]  /*00f0*/  IMAD R6, R6, 0x4182bed5, RZ ;  /* 0x4182bed506067824 */ /* 0x000fe200078e02ff */
[----:B------:R-:W-:Y:S01]  /*0100*/  LOP3.LUT R19, R19, 0xf7dcefdd, RZ, 0x3c, !PT ;  /* 0xf7dcefdd13137812 */ /* 0x000fe200078e3cff */
[----:B------:R-:W2:Y:S02]  /*0110*/  LDCU.64 UR10, c[0x0][0x380] ;  /* 0x00007000ff0a77ac */ /* 0x000ea40008000a00 */
[C---:B------:R-:W-:Y:S02]  /*0120*/  VIADD R2, R6.reuse, 0x75bcd15 ;  /* 0x075bcd1506027836 */ /* 0x040fe40000000000 */
[----:B------:R-:W-:Y:S01]  /*0130*/  VIADD R7, R6, 0x583f19 ;  /* 0x00583f1906077836 */ /* 0x000fe20000000000 */
[----:B------:R-:W3:Y:S01]  /*0140*/  LDCU.64 UR12, c[0x0][0x380] ;  /* 0x00007000ff0c77ac */ /* 0x000ee20008000a00 */
[----:B------:R-:W-:Y:S01]  /*0150*/  IMAD R19, R19, -0x658354e5, RZ ;  /* 0x9a7cab1b13137824 */ /* 0x000fe200078e02ff */
[----:B------:R-:W-:Y:S01]  /*0160*/  SHF.R.U32.HI R5, RZ, 0x2, R2 ;  /* 0x00000002ff057819 */ /* 0x000fe20000011602 */
[----:B0-----:R-:W-:-:S03]  /*0170*/  UIADD3 UR4, UPT, UPT, UR5, 0x1, -UR8 ;  /* 0x0000000105047890 */ /* 0x001fc6000fffe808 */
[----:B------:R-:W-:Y:S01]  /*0180*/  LOP3.LUT R5, R5, R2, RZ, 0x3c, !PT ;  /* 0x0000000205057212 */ /* 0x000fe200078e3cff */
[----:B------:R-:W-:Y:S02]  /*0190*/  IMAD.SHL.U32 R2, R7, 0x10, RZ ;  /* 0x0000001007027824 */ /* 0x000fe400078e00ff */
[----:B------:R-:W-:Y:S02]  /*01a0*/  IMAD.IADD R10, R6, 0x1, R19 ;  /* 0x00000001060a7824 */ /* 0x000fe400078e0213 */
[----:B------:R-:W-:Y:S01]  /*01b0*/  IMAD R9, RZ, RZ, -UR4 ;  /* 0x80000004ff097e24 */ /* 0x000fe2000f8e02ff */
[----:B------:R-:W-:Y:S01]  /*01c0*/  ISETP.NE.U32.AND P1, PT, RZ, UR4, PT ;  /* 0x00000004ff007c0c */ /* 0x000fe2000bf25070 */
[----:B------:R-:W-:Y:S01]  /*01d0*/  VIADD R8, R10, 0x6a788e ;  /* 0x006a788e0a087836 */ /* 0x000fe20000000000 */
[----:B------:R-:W0:Y:S08]  /*01e0*/  I2F.U32.RP R4, UR4 ;  /* 0x0000000400047d06 */ /* 0x000e300008209000 */
[----:B0-----:R-:W0:Y:S02]  /*01f0*/  MUFU.RCP R4, R4 ;  /* 0x0000000400047308 */ /* 0x001e240000001000 */
[----:B0-----:R-:W-:Y:S01]  /*0200*/  VIADD R3, R4, 0xffffffe ;  /* 0x0ffffffe04037836 */ /* 0x001fe20000000000 */
[----:B------:R-:W-:-:S04]  /*0210*/  SHF.L.U32 R4, R5, 0x1, RZ ;  /* 0x0000000105047819 */ /* 0x000fc800000006ff */
[----:B------:R-:W-:Y:S01]  /*0220*/  LOP3.LUT R2, R7, R2, R4, 0x96, !PT ;  /* 0x0000000207027212 */ /* 0x000fe200078e9604 */
[----:B------:R-:W0:Y:S03]  /*0230*/  F2I.FTZ.U32.TRUNC.NTZ R3, R3 ;  /* 0x0000000300037305 */ /* 0x000e26000021f000 */
[----:B------:R-:W-:Y:S01]  /*0240*/  LOP3.LUT R5, R2, R5, RZ, 0x3c, !PT ;  /* 0x0000000502057212 */ /* 0x000fe200078e3cff */
[----:B------:R-:W-:Y:S02]  /*0250*/  IMAD.MOV.U32 R2, RZ, RZ, RZ ;  /* 0x000000ffff027224 */ /* 0x000fe400078e00ff */
[----:B0-----:R-:W-:-:S04]  /*0260*/  IMAD R9, R9, R3, RZ ;  /* 0x0000000309097224 */ /* 0x001fc800078e02ff */
[----:B------:R-:W-:-:S04]  /*0270*/  IMAD.HI.U32 R3, R3, R9, R2 ;  /* 0x0000000903037227 */ /* 0x000fc800078e0002 */
[----:B------:R-:W-:-:S04]  /*0280*/  IMAD.IADD R2, R5, 0x1, R8 ;  /* 0x0000000105027824 */ /* 0x000fc800078e0208 */
[----:B------:R-:W-:-:S05]  /*0290*/  IMAD.HI.U32 R3, R3, R2, RZ ;  /* 0x0000000203037227 */ /* 0x000fca00078e00ff */
[----:B------:R-:W-:-:S05]  /*02a0*/  IADD3 R3, PT, PT, -R3, RZ, RZ ;  /* 0x000000ff03037210 */ /* 0x000fca0007ffe1ff */
[----:B------:R-:W-:-:S05]  /*02b0*/  IMAD R3, R3, UR4, R2 ;  /* 0x0000000403037c24 */ /* 0x000fca000f8e0202 */
[----:B------:R-:W-:-:S13]  /*02c0*/  ISETP.GE.U32.AND P0, PT, R3, UR4, PT ;  /* 0x0000000403007c0c */ /* 0x000fda000bf06070 */
[----:B------:R-:W-:-:S05]  /*02d0*/  @P0 VIADD R3, R3, -UR4 ;  /* 0x8000000403030c36 */ /* 0x000fca0008000000 */
[----:B------:R-:W-:-:S13]  /*02e0*/  ISETP.GE.U32.AND P0, PT, R3, UR4, PT ;  /* 0x0000000403007c0c */ /* 0x000fda000bf06070 */
[----:B------:R-:W-:Y:S01]  /*02f0*/  @P0 VIADD R3, R3, -UR4 ;  /* 0x8000000403030c36 */ /* 0x000fe20008000000 */
[----:B------:R-:W-:-:S05]  /*0300*/  @!P1 LOP3.LUT R3, RZ, UR4, RZ, 0x33, !PT ;  /* 0x00000004ff039c12 */ /* 0x000fca000f8e33ff */
[----:B------:R-:W-:-:S05]  /*0310*/  VIADD R4, R3, UR8 ;  /* 0x0000000803047c36 */ /* 0x000fca0008000000 */
[----:B------:R-:W-:-:S13]  /*0320*/  ISETP.GE.AND P0, PT, R4, 0x1, PT ;  /* 0x000000010400780c */ /* 0x000fda0003f06270 */
[----:B-123--:R-:W-:Y:S05]  /*0330*/  @!P0 BRA `(.L_x_1) ;  /* 0x0000000800848947 */ /* 0x00efea0003800000 */
[----:B------:R-:W-:Y:S01]  /*0340*/  IADD3 R9, PT, PT, R6, UR8, R5 ;  /* 0x0000000806097c10 */ /* 0x000fe2000fffe005 */
[----:B------:R-:W-:Y:S01]  /*0350*/  BSSY.RECONVERGENT B1, `(.L_x_2) ;  /* 0x0000072000017945 */ /* 0x000fe20003800200 */
[----:B------:R-:W-:Y:S02]  /*0360*/  LOP3.LUT R12, R19, 0x5491333, RZ, 0x3c, !PT ;  /* 0x05491333130c7812 */ /* 0x000fe400078e3cff */
[----:B------:R-:W-:Y:S01]  /*0370*/  IADD3 R2, PT, PT, R9, R3, -R2 ;  /* 0x0000000309027210 */ /* 0x000fe20007ffe802 */
[----:B------:R-:W-:Y:S01]  /*0380*/  IMAD.MOV.U32 R9, RZ, RZ, RZ ;  /* 0x000000ffff097224 */ /* 0x000fe200078e00ff */
[----:B------:R-:W-:Y:S02]  /*0390*/  MOV R13, R8 ;  /* 0x00000008000d7202 */ /* 0x000fe40000000f00 */
[----:B------:R-:W-:Y:S01]  /*03a0*/  IADD3 R3, PT, PT, R2, 0x6a788d, R19 ;  /* 0x006a788d02037810 */ /* 0x000fe20007ffe013 */
[----:B------:R-:W-:Y:S01]  /*03b0*/  IMAD.MOV.U32 R2, RZ, RZ, R7 ;  /* 0x000000ffff027224 */ /* 0x000fe200078e0007 */
[----:B------:R-:W-:Y:S01]  /*03c0*/  LOP3.LUT R7, R4, 0x3, RZ, 0xc0, !PT ;  /* 0x0000000304077812 */ /* 0x000fe200078ec0ff */
[----:B------:R-:W-:Y:S01]  /*03d0*/  VIADD R19, R19, 0x1f123bb5 ;  /* 0x1f123bb513137836 */ /* 0x000fe20000000000 */
[----:B------:R-:W-:-:S02]  /*03e0*/  ISETP.GE.U32.AND P0, PT, R3, 0x3, PT ;  /* 0x000000030300780c */ /* 0x000fc40003f06070 */
[----:B------:R-:W-:Y:S01]  /*03f0*/  LOP3.LUT R3, R6, 0x159a55e5, RZ, 0x3c, !PT ;  /* 0x159a55e506037812 */ /* 0x000fe200078e3cff */
[----:B------:R-:W-:-:S10]  /*0400*/  IMAD R6, R0, UR5, R0 ;  /* 0x0000000500067c24 */ /* 0x000fd4000f8e0200 */
[----:B------:R-:W-:Y:S05]  /*0410*/  @!P0 BRA `(.L_x_3) ;  /* 0x0000000400948947 */ /* 0x000fea0003800000 */
[----:B------:R-:W0:Y:S01]  /*0420*/  LDC R8, c[0x0][0x388] ;  /* 0x0000e200ff087b82 */ /* 0x000e220000000800 */
[----:B------:R-:W-:Y:S01]  /*0430*/  BSSY.RECONVERGENT B2, `(.L_x_4) ;  /* 0x000005f000027945 */ /* 0x000fe20003800200 */
[----:B------:R-:W-:Y:S01]  /*0440*/  IMAD.MOV.U32 R17, RZ, RZ, R12 ;  /* 0x000000ffff117224 */ /* 0x000fe200078e000c */
[----:B------:R-:W-:Y:S01]  /*0450*/  IADD3 R10, PT, PT, R10, 0x8097a2, RZ ;  /* 0x008097a20a0a7810 */ /* 0x000fe20007ffe0ff */
[----:B------:R-:W-:Y:S01]  /*0460*/  IMAD.MOV.U32 R16, RZ, RZ, R3 ;  /* 0x000000ffff107224 */ /* 0x000fe200078e0003 */
[----:B------:R-:W-:Y:S01]  /*0470*/  MOV R12, R6 ;  /* 0x00000006000c7202 */ /* 0x000fe20000000f00 */
[----:B0-----:R-:W0:Y:S01]  /*0480*/  I2F.U32.RP R9, R8 ;  /* 0x0000000800097306 */ /* 0x001e220000209000 */
[----:B------:R-:W-:Y:S02]  /*0490*/  ISETP.NE.U32.AND P0, PT, R8, RZ, PT ;  /* 0x000000ff0800720c */ /* 0x000fe40003f05070 */
[----:B------:R-:W-:-:S05]  /*04a0*/  LOP3.LUT R13, RZ, R8, RZ, 0x33, !PT ;  /* 0x00000008ff0d7212 */ /* 0x000fca00078e33ff */
[----:B0-----:R-:W0:Y:S02]  /*04b0*/  MUFU.RCP R9, R9 ;  /* 0x0000000900097308 */ /* 0x001e240000001000 */
[----:B0-----:R-:W-:Y:S01]  /*04c0*/  VIADD R14, R9, 0xffffffe ;  /* 0x0ffffffe090e7836 */ /* 0x001fe20000000000 */
[----:B------:R-:W-:-:S05]  /*04d0*/  LOP3.LUT R9, R4, 0x7ffffffc, RZ, 0xc0, !PT ;  /* 0x7ffffffc04097812 */ /* 0x000fca00078ec0ff */
[----:B------:R0:W1:Y:S02]  /*04e0*/  F2I.FTZ.U32.TRUNC.NTZ R15, R14 ;  /* 0x0000000e000f7305 */ /* 0x000064000021f000 */
[----:B0-----:R-:W-:Y:S02]  /*04f0*/  IMAD.MOV.U32 R14, RZ, RZ, RZ ;  /* 0x000000ffff0e7224 */ /* 0x001fe400078e00ff */
[----:B-1----:R-:W-:-:S04]  /*0500*/  IMAD.MOV R11, RZ, RZ, -R15 ;  /* 0x000000ffff0b7224 */ /* 0x002fc800078e0a0f */
[----:B------:R-:W-:-:S04]  /*0510*/  IMAD R11, R11, R8, RZ ;  /* 0x000000080b0b7224 */ /* 0x000fc800078e02ff */
[----:B------:R-:W-:-:S04]  /*0520*/  IMAD.HI.U32 R11, R15, R11, R14 ;  /* 0x0000000b0f0b7227 */ /* 0x000fc800078e000e */
[----:B------:R-:W-:Y:S02]  /*0530*/  IMAD.MOV.U32 R15, RZ, RZ, R2 ;  /* 0x000000ffff0f7224 */ /* 0x000fe400078e0002 */
[----:B------:R-:W-:-:S07]  /*0540*/  IMAD.MOV R14, RZ, RZ, -R9 ;  /* 0x000000ffff0e7224 */ /* 0x000fce00078e0a09 */
.L_x_5:
[----:B0-----:R-:W-:Y:S01]  /*0550*/  SHF.R.U32.HI R3, RZ, 0x2, R16 ;  /* 0x00000002ff037819 */ /* 0x001fe20000011610 */
[----:B------:R-:W-:Y:S01]  /*0560*/  IMAD.SHL.U32 R2, R5, 0x10, RZ ;  /* 0x0000001005027824 */ /* 0x000fe200078e00ff */
[----:B------:R-:W-:Y:S01]  /*0570*/  SHF.R.U32.HI R18, RZ, 0x2, R19 ;  /* 0x00000002ff127819 */ /* 0x000fe20000011613 */
[----:B------:R-:W-:Y:S01]  /*0580*/  VIADD R14, R14, 0x4 ;  /* 0x000000040e0e7836 */ /* 0x000fe20000000000 */
[----:B------:R-:W-:Y:S02]  /*0590*/  LOP3.LUT R3, R3, R16, RZ, 0x3c, !PT ;  /* 0x0000001003037212 */ /* 0x000fe400078e3cff */
[----:B------:R-:W-:-:S03]  /*05a0*/  LOP3.LUT R18, R18, R19, RZ, 0x3c, !PT ;  /* 0x0000001312127212 */ /* 0x000fc600078e3cff */
[----:B------:R-:W-:-:S05]  /*05b0*/  IMAD.SHL.U32 R16, R3, 0x2, RZ ;  /* 0x0000000203107824 */ /* 0x000fca00078e00ff */
[----:B------:R-:W-:Y:S02]  /*05c0*/  LOP3.LUT R2, R5, R2, R16, 0x96, !PT ;  /* 0x0000000205027212 */ /* 0x000fe400078e9610 */
[----:B------:R-:W-:Y:S02]  /*05d0*/  SHF.R.U32.HI R16, RZ, 0x2, R17 ;  /* 0x00000002ff107819 */ /* 0x000fe40000011611 */
[----:B------:R-:W-:Y:S01]  /*05e0*/  LOP3.LUT R19, R2, R3, RZ, 0x3c, !PT ;  /* 0x0000000302137212 */ /* 0x000fe200078e3cff */
[----:B------:R-:W-:Y:S01]  /*05f0*/  IMAD.SHL.U32 R3, R18, 0x2, RZ ;  /* 0x0000000212037824 */ /* 0x000fe200078e00ff */
[----:B------:R-:W-:Y:S02]  /*0600*/  LOP3.LUT R16, R16, R17, RZ, 0x3c, !PT ;  /* 0x0000001110107212 */ /* 0x000fe400078e3cff */
[----:B------:R-:W-:-:S04]  /*0610*/  SHF.L.U32 R2, R19, 0x4, RZ ;  /* 0x0000000413027819 */ /* 0x000fc800000006ff */
[----:B------:R-:W-:-:S04]  /*0620*/  LOP3.LUT R3, R19, R2, R3, 0x96, !PT ;  /* 0x0000000213037212 */ /* 0x000fc800078e9603 */
[----:B------:R-:W-:Y:S01]  /*0630*/  LOP3.LUT R17, R3, R18, RZ, 0x3c, !PT ;  /* 0x0000001203117212 */ /* 0x000fe200078e3cff */
[----:B------:R-:W-:Y:S01]  /*0640*/  IMAD.SHL.U32 R3, R16, 0x2, RZ ;  /* 0x0000000210037824 */ /* 0x000fe200078e00ff */
[----:B------:R-:W-:Y:S02]  /*0650*/  SHF.R.U32.HI R18, RZ, 0x2, R15 ;  /* 0x00000002ff127819 */ /* 0x000fe4000001160f */
[----:B------:R-:W-:Y:S01]  /*0660*/  IADD3 R22, PT, PT, R10, -0xb0f8a, R17 ;  /* 0xfff4f0760a167810 */ /* 0x000fe20007ffe011 */
[----:B------:R-:W-:Y:S01]  /*0670*/  IMAD.SHL.U32 R2, R17, 0x10, RZ ;  /* 0x0000001011027824 */ /* 0x000fe200078e00ff */
[----:B------:R-:W-:-:S03]  /*0680*/  LOP3.LUT R18, R18, R15, RZ, 0x3c, !PT ;  /* 0x0000000f12127212 */ /* 0x000fc600078e3cff */
[----:B------:R-:W-:Y:S01]  /*0690*/  IMAD.HI.U32 R21, R11, R22, RZ ;  /* 0x000000160b157227 */ /* 0x000fe200078e00ff */
[----:B------:R-:W-:-:S03]  /*06a0*/  LOP3.LUT R3, R17, R2, R3, 0x96, !PT ;  /* 0x0000000211037212 */ /* 0x000fc600078e9603 */
[----:B------:R-:W-:Y:S01]  /*06b0*/  IMAD.MOV R27, RZ, RZ, -R21 ;  /* 0x000000ffff1b7224 */ /* 0x000fe200078e0a15 */
[----:B------:R-:W-:Y:S01]  /*06c0*/  LOP3.LUT R15, R3, R16, RZ, 0x3c, !PT ;  /* 0x00000010030f7212 */ /* 0x000fe200078e3cff */
[----:B------:R-:W-:Y:S01]  /*06d0*/  IMAD.SHL.U32 R3, R18, 0x2, RZ ;  /* 0x0000000212037824 */ /* 0x000fe200078e00ff */
[----:B------:R-:W-:-:S03]  /*06e0*/  MOV R16, R5 ;  /* 0x0000000500107202 */ /* 0x000fc60000000f00 */
[----:B------:R-:W-:-:S05]  /*06f0*/  IMAD.SHL.U32 R2, R15, 0x10, RZ ;  /* 0x000000100f027824 */ /* 0x000fca00078e00ff */
[----:B------:R-:W-:-:S04]  /*0700*/  LOP3.LUT R3, R15, R2, R3, 0x96, !PT ;  /* 0x000000020f037212 */ /* 0x000fc800078e9603 */
[----:B------:R-:W-:Y:S02]  /*0710*/  LOP3.LUT R5, R3, R18, RZ, 0x3c, !PT ;  /* 0x0000001203057212 */ /* 0x000fe400078e3cff */
[C---:B------:R-:W-:Y:S02]  /*0720*/  IADD3 R18, PT, PT, R10.reuse, -0x10974f, R19 ;  /* 0xffef68b10a127810 */ /* 0x040fe40007ffe013 */
[----:B------:R-:W-:Y:S01]  /*0730*/  IADD3 R3, PT, PT, R10, -0x587c5, R15 ;  /* 0xfffa783b0a037810 */ /* 0x000fe20007ffe00f */
[----:B------:R-:W-:Y:S02]  /*0740*/  IMAD.IADD R2, R5, 0x1, R10 ;  /* 0x0000000105027824 */ /* 0x000fe400078e020a */
[----:B------:R-:W-:-:S04]  /*0750*/  IMAD.HI.U32 R20, R11, R18, RZ ;  /* 0x000000120b147227 */ /* 0x000fc800078e00ff */
[----:B------:R-:W-:-:S04]  /*0760*/  IMAD.HI.U32 R24, R11, R2, RZ ;  /* 0x000000020b187227 */ /* 0x000fc800078e00ff */
[----:B------:R-:W-:Y:S01]  /*0770*/  IMAD.HI.U32 R23, R11, R3, RZ ;  /* 0x000000030b177227 */ /* 0x000fe200078e00ff */
[----:B------:R-:W-:-:S03]  /*0780*/  IADD3 R29, PT, PT, -R24, RZ, RZ ;  /* 0x000000ff181d7210 */ /* 0x000fc60007ffe1ff */
[----:B------:R-:W-:Y:S02]  /*0790*/  IMAD.MOV R25, RZ, RZ, -R20 ;  /* 0x000000ffff197224 */ /* 0x000fe400078e0a14 */
[----:B------:R-:W-:Y:S02]  /*07a0*/  IMAD.MOV R20, RZ, RZ, -R23 ;  /* 0x000000ffff147224 */ /* 0x000fe400078e0a17 */
[C---:B------:R-:W-:Y:S02]  /*07b0*/  IMAD R21, R8.reuse, R25, R18 ;  /* 0x0000001908157224 */ /* 0x040fe400078e0212 */
[C---:B------:R-:W-:Y:S01]  /*07c0*/  IMAD R23, R8.reuse, R27, R22 ;  /* 0x0000001b08177224 */ /* 0x040fe200078e0216 */
[----:B------:R-:W-:Y:S01]  /*07d0*/  MOV R22, R10 ;  /* 0x0000000a00167202 */ /* 0x000fe20000000f00 */
[C---:B------:R-:W-:Y:S01]  /*07e0*/  IMAD R3, R8.reuse, R20, R3 ;  /* 0x0000001408037224 */ /* 0x040fe200078e0203 */
[-C--:B------:R-:W-:Y:S01]  /*07f0*/  ISETP.GE.U32.AND P1, PT, R21, R8.reuse, PT ;  /* 0x000000081500720c */ /* 0x080fe20003f26070 */
[----:B------:R-:W-:Y:S01]  /*0800*/  IMAD R25, R8, R29, R2 ;  /* 0x0000001d08197224 */ /* 0x000fe200078e0202 */
[-C--:B------:R-:W-:Y:S01]  /*0810*/  ISETP.GE.U32.AND P2, PT, R23, R8.reuse, PT ;  /* 0x000000081700720c */ /* 0x080fe20003f46070 */
[----:B------:R-:W-:Y:S01]  /*0820*/  VIADD R10, R10, 0x161f14 ;  /* 0x00161f140a0a7836 */ /* 0x000fe20000000000 */
[----:B------:R-:W-:-:S02]  /*0830*/  ISETP.GE.U32.AND P3, PT, R3, R8, PT ;  /* 0x000000080300720c */ /* 0x000fc40003f66070 */
[----:B------:R-:W-:-:S07]  /*0840*/  ISETP.GE.U32.AND P4, PT, R25, R8, PT ;  /* 0x000000081900720c */ /* 0x000fce0003f86070 */
[--C-:B------:R-:W-:Y:S02]  /*0850*/  @P1 IMAD.IADD R21, R21, 0x1, -R8.reuse ;  /* 0x0000000115151824 */ /* 0x100fe400078e0a08 */
[--C-:B------:R-:W-:Y:S02]  /*0860*/  @P2 IMAD.IADD R23, R23, 0x1, -R8.reuse ;  /* 0x0000000117172824 */ /* 0x100fe400078e0a08 */
[--C-:B------:R-:W-:Y:S01]  /*0870*/  @P3 IMAD.IADD R3, R3, 0x1, -R8.reuse ;  /* 0x0000000103033824 */ /* 0x100fe200078e0a08 */
[-C--:B------:R-:W-:Y:S01]  /*0880*/  ISETP.GE.U32.AND P1, PT, R21, R8.reuse, PT ;  /* 0x000000081500720c */ /* 0x080fe20003f26070 */
[----:B------:R-:W-:Y:S01]  /*0890*/  @P4 IMAD.IADD R25, R25, 0x1, -R8 ;  /* 0x0000000119194824 */ /* 0x000fe200078e0a08 */
[-C--:B------:R-:W-:Y:S02]  /*08a0*/  ISETP.GE.U32.AND P2, PT, R23, R8.reuse, PT ;  /* 0x000000081700720c */ /* 0x080fe40003f46070 */
[-C--:B------:R-:W-:Y:S02]  /*08b0*/  ISETP.GE.U32.AND P3, PT, R3, R8.reuse, PT ;  /* 0x000000080300720c */ /* 0x080fe40003f66070 */
[----:B------:R-:W-:-:S07]  /*08c0*/  ISETP.GE.U32.AND P4, PT, R25, R8, PT ;  /* 0x000000081900720c */ /* 0x000fce0003f86070 */
[----:B------:R-:W-:Y:S02]  /*08d0*/  @P1 IADD3 R21, PT, PT, R21, -R8, RZ ;  /* 0x8000000815151210 */ /* 0x000fe40007ffe0ff */
[--C-:B------:R-:W-:Y:S01]  /*08e0*/  @P2 IMAD.IADD R23, R23, 0x1, -R8.reuse ;  /* 0x0000000117172824 */ /* 0x100fe200078e0a08 */
[C---:B------:R-:W-:Y:S01]  /*08f0*/  IADD3.X R2, P1, PT, R12.reuse, UR10, RZ, PT, !PT ;  /* 0x0000000a0c027c10 */ /* 0x040fe2000bf3e4ff */
[--C-:B------:R-:W-:Y:S01]  /*0900*/  @P3 IMAD.IADD R3, R3, 0x1, -R8.reuse ;  /* 0x0000000103033824 */ /* 0x100fe200078e0a08 */
[----:B------:R-:W-:Y:S01]  /*0910*/  SEL R21, R13, R21, !P0 ;  /* 0x000000150d157207 */ /* 0x000fe20004000000 */
[----:B------:R-:W-:Y:S01]  /*0920*/  @P4 IMAD.IADD R25, R25, 0x1, -R8 ;  /* 0x0000000119194824 */ /* 0x000fe200078e0a08 */
[C---:B------:R-:W-:Y:S02]  /*0930*/  SEL R23, R13.reuse, R23, !P0 ;  /* 0x000000170d177207 */ /* 0x040fe40004000000 */
[C---:B------:R-:W-:Y:S02]  /*0940*/  SEL R18, R13.reuse, R3, !P0 ;  /* 0x000000030d127207 */ /* 0x040fe40004000000 */
[----:B------:R-:W-:Y:S01]  /*0950*/  SEL R20, R13, R25, !P0 ;  /* 0x000000190d147207 */ /* 0x000fe20004000000 */
[----:B------:R-:W0:Y:S01]  /*0960*/  LDC.U8 R21, c[0x3][R21+0x48] ;  /* 0x00c0120015157b82 */ /* 0x000e220000000000 */
[C---:B------:R-:W-:Y:S01]  /*0970*/  LEA.HI.X.SX32 R3, R12.reuse, UR11, 0x1, P1 ;  /* 0x0000000b0c037c11 */ /* 0x040fe200088f0eff */
[----:B------:R-:W-:Y:S01]  /*0980*/  VIADD R12, R12, 0x4 ;  /* 0x000000040c0c7836 */ /* 0x000fe20000000000 */
[----:B------:R-:W-:-:S05]  /*0990*/  ISETP.NE.AND P1, PT, R14, RZ, PT ;  /* 0x000000ff0e00720c */ /* 0x000fca0003f25270 */
[----:B------:R-:W1:Y:S08]  /*09a0*/  LDC.U8 R23, c[0x3][R23+0x48] ;  /* 0x00c0120017177b82 */ /* 0x000e700000000000 */
[----:B------:R-:W2:Y:S08]  /*09b0*/  LDC.U8 R25, c[0x3][R18+0x48] ;  /* 0x00c0120012197b82 */ /* 0x000eb00000000000 */
[----:B------:R-:W3:Y:S01]  /*09c0*/  LDC.U8 R27, c[0x3][R20+0x48] ;  /* 0x00c01200141b7b82 */ /* 0x000ee20000000000 */
[----:B0-----:R0:W-:Y:S04]  /*09d0*/  STG.E.U8 desc[UR6][R2.64+-0x1], R21 ;  /* 0xffffff1502007986 */ /* 0x0011e8000c101106 */
[----:B-1----:R0:W-:Y:S04]  /*09e0*/  STG.E.U8 desc[UR6][R2.64], R23 ;  /* 0x0000001702007986 */ /* 0x0021e8000c101106 */
[----:B--2---:R0:W-:Y:S04]  /*09f0*/  STG.E.U8 desc[UR6][R2.64+0x1], R25 ;  /* 0x0000011902007986 */ /* 0x0041e8000c101106 */
[----:B---3--:R0:W-:Y:S01]  /*0a00*/  STG.E.U8 desc[UR6][R2.64+0x2], R27 ;  /* 0x0000021b02007986 */ /* 0x0081e2000c101106 */
[----:B------:R-:W-:Y:S05]  /*0a10*/  @P1 BRA `(.L_x_5) ;  /* 0xfffffff800cc1947 */ /* 0x000fea000383ffff */
[----:B------:R-:W-:Y:S05]  /*0a20*/  BSYNC.RECONVERGENT B2 ;  /* 0x0000000000027941 */ /* 0x000fea0003800200 */
.L_x_4:
[----:B0-----:R-:W-:Y:S01]  /*0a30*/  IMAD.MOV.U32 R3, RZ, RZ, R16 ;  /* 0x000000ffff037224 */ /* 0x001fe200078e0010 */
[----:B------:R-:W-:Y:S01]  /*0a40*/  MOV R12, R17 ;  /* 0x00000011000c7202 */ /* 0x000fe20000000f00 */
[----:B------:R-:W-:Y:S02]  /*0a50*/  IMAD.MOV.U32 R13, RZ, RZ, R22 ;  /* 0x000000ffff0d7224 */ /* 0x000fe400078e0016 */
[----:B------:R-:W-:-:S07]  /*0a60*/  IMAD.MOV.U32 R2, RZ, RZ, R15 ;  /* 0x000000ffff027224 */ /* 0x000fce00078e000f */
.L_x_3:
[----:B------:R-:W-:Y:S05]  /*0a70*/  BSYNC.RECONVERGENT B1 ;  /* 0x0000000000017941 */ /* 0x000fea0003800200 */
.L_x_2:
[----:B------:R-:W-:-:S13]  /*0a80*/  ISETP.NE.AND P0, PT, R7, RZ, PT ;  /* 0x000000ff0700720c */ /* 0x000fda0003f05270 */
[----:B------:R-:W-:Y:S05]  /*0a90*/  @!P0 BRA `(.L_x_1) ;  /* 0x0000000000ac8947 */ /* 0x000fea0003800000 */
[----:B------:R-:W0:Y:S01]  /*0aa0*/  LDC R8, c[0x0][0x388] ;  /* 0x0000e200ff087b82 */ /* 0x000e220000000800 */
[----:B------:R-:W-:Y:S02]  /*0ab0*/  IMAD.IADD R6, R6, 0x1, R9 ;  /* 0x0000000106067824 */ /* 0x000fe400078e0209 */
[----:B------:R-:W-:Y:S02]  /*0ac0*/  VIADD R13, R13, 0x587c5 ;  /* 0x000587c50d0d7836 */ /* 0x000fe40000000000 */
[----:B------:R-:W-:Y:S01]  /*0ad0*/  IMAD.MOV R7, RZ, RZ, -R7 ;  /* 0x000000ffff077224 */ /* 0x000fe200078e0a07 */
[----:B0-----:R-:W0:Y:S01]  /*0ae0*/  I2F.U32.RP R14, R8 ;  /* 0x00000008000e7306 */ /* 0x001e220000209000 */
[----:B------:R-:W-:Y:S02]  /*0af0*/  ISETP.NE.U32.AND P1, PT, R8, RZ, PT ;  /* 0x000000ff0800720c */ /* 0x000fe40003f25070 */
[----:B------:R-:W-:-:S05]  /*0b00*/  LOP3.LUT R16, RZ, R8, RZ, 0x33, !PT ;  /* 0x00000008ff107212 */ /* 0x000fca00078e33ff */
[----:B0-----:R-:W0:Y:S02]  /*0b10*/  MUFU.RCP R14, R14 ;  /* 0x0000000e000e7308 */ /* 0x001e240000001000 */
[----:B0-----:R-:W-:-:S06]  /*0b20*/  VIADD R10, R14, 0xffffffe ;  /* 0x0ffffffe0e0a7836 */ /* 0x001fcc0000000000 */
[----:B------:R0:W1:Y:S02]  /*0b30*/  F2I.FTZ.U32.TRUNC.NTZ R11, R10 ;  /* 0x0000000a000b7305 */ /* 0x000064000021f000 */
[----:B0-----:R-:W-:Y:S02]  /*0b40*/  HFMA2 R10, -RZ, RZ, 0, 0 ;  /* 0x00000000ff0a7431 */ /* 0x001fe400000001ff */
[----:B-1----:R-:W-:-:S04]  /*0b50*/  IMAD.MOV R15, RZ, RZ, -R11 ;  /* 0x000000ffff0f7224 */ /* 0x002fc800078e0a0b */
[----:B------:R-:W-:-:S04]  /*0b60*/  IMAD R15, R15, R8, RZ ;  /* 0x000000080f0f7224 */ /* 0x000fc800078e02ff */
[----:B------:R-:W-:-:S07]  /*0b70*/  IMAD.HI.U32 R9, R11, R15, R10 ;  /* 0x0000000f0b097227 */ /* 0x000fce00078e000a */
.L_x_6:
[----:B0-----:R-:W-:Y:S01]  /*0b80*/  SHF.R.U32.HI R10, RZ, 0x2, R3 ;  /* 0x00000002ff0a7819 */ /* 0x001fe20000011603 */
[----:B------:R-:W-:-:S03]  /*0b90*/  VIADD R7, R7, 0x1 ;  /* 0x0000000107077836 */ /* 0x000fc60000000000 */
[----:B------:R-:W-:Y:S01]  /*0ba0*/  LOP3.LUT R10, R10, R3, RZ, 0x3c, !PT ;  /* 0x000000030a0a7212 */ /* 0x000fe200078e3cff */
[----:B------:R-:W-:-:S04]  /*0bb0*/  IMAD.SHL.U32 R3, R5, 0x10, RZ ;  /* 0x0000001005037824 */ /* 0x000fc800078e00ff */
[----:B------:R-:W-:-:S05]  /*0bc0*/  IMAD.SHL.U32 R14, R10, 0x2, RZ ;  /* 0x000000020a0e7824 */ /* 0x000fca00078e00ff */
[----:B------:R-:W-:-:S04]  /*0bd0*/  LOP3.LUT R3, R5, R3, R14, 0x96, !PT ;  /* 0x0000000305037212 */ /* 0x000fc800078e960e */
[----:B------:R-:W-:-:S04]  /*0be0*/  LOP3.LUT R14, R3, R10, RZ, 0x3c, !PT ;  /* 0x0000000a030e7212 */ /* 0x000fc800078e3cff */
[----:B------:R-:W-:Y:S01]  /*0bf0*/  IADD3 R3, PT, PT, R14, R13, RZ ;  /* 0x0000000d0e037210 */ /* 0x000fe20007ffe0ff */
[----:B------:R-:W-:-:S04]  /*0c00*/  VIADD R13, R13, 0x587c5 ;  /* 0x000587c50d0d7836 */ /* 0x000fc80000000000 */
[----:B------:R-:W-:-:S04]  /*0c10*/  IMAD.HI.U32 R10, R9, R3, RZ ;  /* 0x00000003090a7227 */ /* 0x000fc800078e00ff */
[----:B------:R-:W-:-:S04]  /*0c20*/  IMAD.MOV R10, RZ, RZ, -R10 ;  /* 0x000000ffff0a7224 */ /* 0x000fc800078e0a0a */
[----:B------:R-:W-:-:S05]  /*0c30*/  IMAD R3, R8, R10, R3 ;  /* 0x0000000a08037224 */ /* 0x000fca00078e0203 */
[----:B------:R-:W-:-:S13]  /*0c40*/  ISETP.GE.U32.AND P0, PT, R3, R8, PT ;  /* 0x000000080300720c */ /* 0x000fda0003f06070 */
[----:B------:R-:W-:-:S05]  /*0c50*/  @P0 IMAD.IADD R3, R3, 0x1, -R8 ;  /* 0x0000000103030824 */ /* 0x000fca00078e0a08 */
[----:B------:R-:W-:-:S13]  /*0c60*/  ISETP.GE.U32.AND P0, PT, R3, R8, PT ;  /* 0x000000080300720c */ /* 0x000fda0003f06070 */
[----:B------:R-:W-:Y:S01]  /*0c70*/  @P0 IMAD.IADD R3, R3, 0x1, -R8 ;  /* 0x0000000103030824 */ /* 0x000fe200078e0a08 */
[----:B------:R-:W-:-:S04]  /*0c80*/  IADD3 R10, P0, PT, R6, UR12, RZ ;  /* 0x0000000c060a7c10 */ /* 0x000fc8000ff1e0ff */
[----:B------:R-:W-:Y:S02]  /*0c90*/  SEL R15, R16, R3, !P1 ;  /* 0x00000003100f7207 */ /* 0x000fe40004800000 */
[C---:B------:R-:W-:Y:S01]  /*0ca0*/  LEA.HI.X.SX32 R11, R6.reuse, UR13, 0x1, P0 ;  /* 0x0000000d060b7c11 */ /* 0x040fe200080f0eff */
[----:B------:R-:W-:Y:S01]  /*0cb0*/  VIADD R6, R6, 0x1 ;  /* 0x0000000106067836 */ /* 0x000fe20000000000 */
[----:B------:R-:W-:Y:S02]  /*0cc0*/  ISETP.NE.AND P0, PT, R7, RZ, PT ;  /* 0x000000ff0700720c */ /* 0x000fe40003f05270 */
[----:B------:R-:W0:Y:S01]  /*0cd0*/  LDC.U8 R15, c[0x3][R15+0x48] ;  /* 0x00c012000f0f7b82 */ /* 0x000e220000000000 */
[----:B------:R-:W-:Y:S01]  /*0ce0*/  MOV R3, R19 ;  /* 0x0000001300037202 */ /* 0x000fe20000000f00 */
[----:B------:R-:W-:Y:S02]  /*0cf0*/  IMAD.MOV.U32 R19, RZ, RZ, R12 ;  /* 0x000000ffff137224 */ /* 0x000fe400078e000c */
[----:B------:R-:W-:-:S02]  /*0d00*/  IMAD.MOV.U32 R12, RZ, RZ, R2 ;  /* 0x000000ffff0c7224 */ /* 0x000fc400078e0002 */
[----:B------:R-:W-:Y:S01]  /*0d10*/  IMAD.MOV.U32 R2, RZ, RZ, R5 ;  /* 0x000000ffff027224 */ /* 0x000fe200078e0005 */
[----:B------:R-:W-:Y:S01]  /*0d20*/  MOV R5, R14 ;  /* 0x0000000e00057202 */ /* 0x000fe20000000f00 */
[----:B0-----:R0:W-:Y:S03]  /*0d30*/  STG.E.U8 desc[UR6][R10.64], R15 ;  /* 0x0000000f0a007986 */ /* 0x0011e6000c101106 */
[----:B------:R-:W-:Y:S05]  /*0d40*/  @P0 BRA `(.L_x_6) ;  /* 0xfffffffc008c0947 */ /* 0x000fea000383ffff */
.L_x_1:
[----:B------:R-:W-:Y:S05]  /*0d50*/  BSYNC.RECONVERGENT B0 ;  /* 0x0000000000007941 */ /* 0x000fea0003800200 */
.L_x_0:
[----:B------:R-:W1:Y:S01]  /*0d60*/  LDCU.64 UR14, c[0x0][0x380] ;  /* 0x00007000ff0e77ac */ /* 0x000e620008000a00 */
[----:B------:R-:W-:-:S04]  /*0d70*/  IMAD R3, R0, UR5, R0 ;  /* 0x0000000500037c24 */ /* 0x000fc8000f8e0200 */
[----:B------:R-:W-:-:S05]  /*0d80*/  IMAD.IADD R4, R4, 0x1, R3 ;  /* 0x0000000104047824 */ /* 0x000fca00078e0203 */
[----:B-1----:R-:W-:-:S04]  /*0d90*/  IADD3 R2, P0, PT, R4, UR14, RZ ;  /* 0x0000000e04027c10 */ /* 0x002fc8000ff1e0ff */
[----:B------:R-:W-:-:S05]  /*0da0*/  LEA.HI.X.SX32 R3, R4, UR15, 0x1, P0 ;  /* 0x0000000f04037c11 */ /* 0x000fca00080f0eff */
[----:B------:R-:W-:Y:S01]  /*0db0*/  STG.E.U8 desc[UR6][R2.64], RZ ;  /* 0x000000ff02007986 */ /* 0x000fe2000c101106 */
[----:B------:R-:W-:Y:S05]  /*0dc0*/  EXIT ;  /* 0x000000000000794d */ /* 0x000fea0003800000 */
.L_x_7:
[----:B------:R-:W-:-:S00]  /*0dd0*/  BRA `(.L_x_7) ;  /* 0xfffffffc00fc7947 */ /* 0x000fc0000383ffff */
[----:B------:R-:W-:-:S00]  /*0de0*/  NOP ;  /* 0x0000000000007918 */ /* 0x000fc00000000000 */
        /* <DEDUP_REMOVED lines=9> */
.L_x_8:


//--------------------- .nv.global.init           --------------------------
	.section	.nv.global.init,"aw",@progbits
	.align	4
.nv.global.init:
	.type		mrg32k3aM1SubSeq,@object
	.size		mrg32k3aM1SubSeq,(mrg32k3aM2SubSeq - mrg32k3aM1SubSeq)
mrg32k3aM1SubSeq:
        /*0000*/ 	.byte	0x0b, 0xcc, 0xee, 0x04, 0x73, 0x29, 0x8b, 0x6f, 0xf6, 0x53, 0x03, 0xf6, 0x23, 0xf6, 0xea, 0xda
        /* <DEDUP_REMOVED lines=125> */
	.type		mrg32k3aM2SubSeq,@object
	.size		mrg32k3aM2SubSeq,(mrg32k3aM1 - mrg32k3aM2SubSeq)
mrg32k3aM2SubSeq:
        /* <DEDUP_REMOVED lines=126> */
	.type		mrg32k3aM1,@object
	.size		mrg32k3aM1,(mrg32k3aM1Seq - mrg32k3aM1)
mrg32k3aM1:
        /* <DEDUP_REMOVED lines=144> */
	.type		mrg32k3aM1Seq,@object
	.size		mrg32k3aM1Seq,(mrg32k3aM2 - mrg32k3aM1Seq)
mrg32k3aM1Seq:
        /* <DEDUP_REMOVED lines=144> */
	.type		mrg32k3aM2,@object
	.size		mrg32k3aM2,(mrg32k3aM2Seq - mrg32k3aM2)
mrg32k3aM2:
        /* <DEDUP_REMOVED lines=144> */
	.type		mrg32k3aM2Seq,@object
	.size		mrg32k3aM2Seq,(precalc_xorwow_matrix - mrg32k3aM2Seq)
mrg32k3aM2Seq:
        /* <DEDUP_REMOVED lines=144> */
	.type		precalc_xorwow_matrix,@object
	.size		precalc_xorwow_matrix,(precalc_xorwow_offset_matrix - precalc_xorwow_matrix)
precalc_xorwow_matrix:
        /* <DEDUP_REMOVED lines=6400> */
	.type		precalc_xorwow_offset_matrix,@object
	.size		precalc_xorwow_offset_matrix,(.L_1 - precalc_xorwow_offset_matrix)
precalc_xorwow_offset_matrix:
        /* <DEDUP_REMOVED lines=6400> */
.L_1:


//--------------------- .nv.shared.reserved.0     --------------------------
	.section	.nv.shared.reserved.0,"aw",@nobits
	.weak		__nv_reservedSMEM_offset_0_alias
	.size		__nv_reservedSMEM_offset_0_alias, 0, 64
	.other		__nv_reservedSMEM_offset_0_alias,@"STO_CUDA_RESERVED_SHARED STV_DEFAULT"
__nv_reservedSMEM_offset_0_alias:
	.zero		0
	.zero		64


//--------------------- .nv.constant0._Z17generatePasswordsPciii --------------------------
	.section	.nv.constant0._Z17generatePasswordsPciii,"a",@progbits
	.sectionflags	@""
	.align	4
.nv.constant0._Z17generatePasswordsPciii:
	.zero		916


//--------------------- SYMBOLS --------------------------

	.type		.nv.reservedSmem.offset0,@object
	.size		.nv.reservedSmem.offset0,0x4
